	.headerflags	@"EF_CUDA_TEXMODE_UNIFIED EF_CUDA_64BIT_ADDRESS EF_CUDA_ACCELERATORS EF_CUDA_SM90 EF_CUDA_VIRTUAL_SM(EF_CUDA_SM90)"
	.elftype	@"ET_EXEC"


//--------------------- .nv.info                  --------------------------
	.section	.nv.info,"",@"SHT_CUDA_INFO"
	.align	4


	//----- nvinfo : EIATTR_REGCOUNT
	.align		4
        /*0000*/ 	.byte	0x04, 0x2f
        /*0002*/ 	.short	(.L_3 - .L_2)
	.align		4
.L_2:
        /*0004*/ 	.word	index@(triton_poi_fused__native_batch_norm_legit_no_training_add_mul_sigmoid_25)
        /*0008*/ 	.word	0x0000001a


	//----- nvinfo : EIATTR_MIN_STACK_SIZE
	.align		4
.L_3:
        /*000c*/ 	.byte	0x04, 0x12
        /*000e*/ 	.short	(.L_5 - .L_4)
	.align		4
.L_4:
        /*0010*/ 	.word	index@(triton_poi_fused__native_batch_norm_legit_no_training_add_mul_sigmoid_25)
        /*0014*/ 	.word	0x00000000


	//----- nvinfo : EIATTR_FRAME_SIZE
	.align		4
.L_5:
        /*0018*/ 	.byte	0x04, 0x11
        /*001a*/ 	.short	(.L_7 - .L_6)
	.align		4
.L_6:
        /*001c*/ 	.word	index@(triton_poi_fused__native_batch_norm_legit_no_training_add_mul_sigmoid_25)
        /*0020*/ 	.word	0x00000000


	//----- nvinfo : EIATTR_MIN_STACK_SIZE
	.align		4
.L_7:
        /*0024*/ 	.byte	0x04, 0x12
        /*0026*/ 	.short	(.L_9 - .L_8)
	.align		4
.L_8:
        /*0028*/ 	.word	index@(triton_poi_fused__native_batch_norm_legit_no_training_add_mul_sigmoid_25)
        /*002c*/ 	.word	0x00000000
.L_9:


//--------------------- .nv.info.triton_poi_fused__native_batch_norm_legit_no_training_add_mul_sigmoid_25 --------------------------
	.section	.nv.info.triton_poi_fused__native_batch_norm_legit_no_training_add_mul_sigmoid_25,"",@"SHT_CUDA_INFO"
	.sectionflags	@""
	.align	4


	//----- nvinfo : EIATTR_CUDA_API_VERSION
	.align		4
        /*0000*/ 	.byte	0x04, 0x37
        /*0002*/ 	.short	(.L_11 - .L_10)
.L_10:
        /*0004*/ 	.word	0x0000007c


	//----- nvinfo : EIATTR_KPARAM_INFO
	.align		4
.L_11:
        /*0008*/ 	.byte	0x04, 0x17
        /*000a*/ 	.short	(.L_13 - .L_12)
.L_12:
        /*000c*/ 	.word	0x00000000
        /*0010*/ 	.short	0x0007
        /*0012*/ 	.short	0x0038
        /*0014*/ 	.byte	0x00, 0xf0, 0x11, 0x00


	//----- nvinfo : EIATTR_KPARAM_INFO
	.align		4
.L_13:
        /*0018*/ 	.byte	0x04, 0x17
        /*001a*/ 	.short	(.L_15 - .L_14)
.L_14:
        /*001c*/ 	.word	0x00000000
        /*0020*/ 	.short	0x0006
        /*0022*/ 	.short	0x0030
        /*0024*/ 	.byte	0x00, 0xf4, 0x21, 0x00


	//----- nvinfo : EIATTR_KPARAM_INFO
	.align		4
.L_15:
        /*0028*/ 	.byte	0x04, 0x17
        /*002a*/ 	.short	(.L_17 - .L_16)
.L_16:
        /*002c*/ 	.word	0x00000000
        /*0030*/ 	.short	0x0005
        /*0032*/ 	.short	0x0028
        /*0034*/ 	.byte	0x00, 0xf4, 0x21, 0x00


	//----- nvinfo : EIATTR_KPARAM_INFO
	.align		4
.L_17:
        /*0038*/ 	.byte	0x04, 0x17
        /*003a*/ 	.short	(.L_19 - .L_18)
.L_18:
        /*003c*/ 	.word	0x00000000
        /*0040*/ 	.short	0x0004
        /*0042*/ 	.short	0x0020
        /*0044*/ 	.byte	0x00, 0xf4, 0x21, 0x00


	//----- nvinfo : EIATTR_KPARAM_INFO
	.align		4
.L_19:
        /*0048*/ 	.byte	0x04, 0x17
        /*004a*/ 	.short	(.L_21 - .L_20)
.L_20:
        /*004c*/ 	.word	0x00000000
        /*0050*/ 	.short	0x0003
        /*0052*/ 	.short	0x0018
        /*0054*/ 	.byte	0x00, 0xf4, 0x21, 0x00


	//----- nvinfo : EIATTR_KPARAM_INFO
	.align		4
.L_21:
        /*0058*/ 	.byte	0x04, 0x17
        /*005a*/ 	.short	(.L_23 - .L_22)
.L_22:
        /*005c*/ 	.word	0x00000000
        /*0060*/ 	.short	0x0002
        /*0062*/ 	.short	0x0010
        /*0064*/ 	.byte	0x00, 0xf4, 0x21, 0x00


	//----- nvinfo : EIATTR_KPARAM_INFO
	.align		4
.L_23:
        /*0068*/ 	.byte	0x04, 0x17
        /*006a*/ 	.short	(.L_25 - .L_24)
.L_24:
        /*006c*/ 	.word	0x00000000
        /*0070*/ 	.short	0x0001
        /*0072*/ 	.short	0x0008
        /*0074*/ 	.byte	0x00, 0xf4, 0x21, 0x00


	//----- nvinfo : EIATTR_KPARAM_INFO
	.align		4
.L_25:
        /*0078*/ 	.byte	0x04, 0x17
        /*007a*/ 	.short	(.L_27 - .L_26)
.L_26:
        /*007c*/ 	.word	0x00000000
        /*0080*/ 	.short	0x0000
        /*0082*/ 	.short	0x0000
        /*0084*/ 	.byte	0x00, 0xf4, 0x21, 0x00


	//----- nvinfo : EIATTR_SPARSE_MMA_MASK
	.align		4
.L_27:
        /*0088*/ 	.byte	0x03, 0x50
        /*008a*/ 	.short	0x0000


	//----- nvinfo : EIATTR_MAXREG_COUNT
	.align		4
        /*008c*/ 	.byte	0x03, 0x1b
        /*008e*/ 	.short	0x00ff


	//----- nvinfo : EIATTR_EXIT_INSTR_OFFSETS
	.align		4
        /*0090*/ 	.byte	0x04, 0x1c
        /*0092*/ 	.short	(.L_29 - .L_28)


	//   ....[0]....
.L_28:
        /*0094*/ 	.word	0x00000370


	//   ....[1]....
        /*0098*/ 	.word	0x00000390


	//----- nvinfo : EIATTR_REQNTID
	.align		4
.L_29:
        /*009c*/ 	.byte	0x04, 0x10
        /*009e*/ 	.short	(.L_31 - .L_30)
.L_30:
        /*00a0*/ 	.word	0x00000080
        /*00a4*/ 	.word	0x00000001
        /*00a8*/ 	.word	0x00000001


	//----- nvinfo : EIATTR_CBANK_PARAM_SIZE
	.align		4
.L_31:
        /*00ac*/ 	.byte	0x03, 0x19
        /*00ae*/ 	.short	0x003c


	//----- nvinfo : EIATTR_PARAM_CBANK
	.align		4
        /*00b0*/ 	.byte	0x04, 0x0a
        /*00b2*/ 	.short	(.L_33 - .L_32)
	.align		4
.L_32:
        /*00b4*/ 	.word	index@(.nv.constant0.triton_poi_fused__native_batch_norm_legit_no_training_add_mul_sigmoid_25)
        /*00b8*/ 	.short	0x0210
        /*00ba*/ 	.short	0x003c


	//----- nvinfo : EIATTR_SW_WAR
	.align		4
.L_33:
        /*00bc*/ 	.byte	0x04, 0x36
        /*00be*/ 	.short	(.L_35 - .L_34)
.L_34:
        /*00c0*/ 	.word	0x00000008
.L_35:


//--------------------- .nv.callgraph             --------------------------
	.section	.nv.callgraph,"",@"SHT_CUDA_CALLGRAPH"
	.align	4
	.sectionentsize	8
	.align		4
        /*0000*/ 	.word	0x00000000
	.align		4
        /*0004*/ 	.word	0xffffffff
	.align		4
        /*0008*/ 	.word	0x00000000
	.align		4
        /*000c*/ 	.word	0xfffffffe
	.align		4
        /*0010*/ 	.word	0x00000000
	.align		4
        /*0014*/ 	.word	0xfffffffd
	.align		4
        /*0018*/ 	.word	0x00000000
	.align		4
        /*001c*/ 	.word	0xfffffffc


//--------------------- .nv.constant4             --------------------------
	.section	.nv.constant4,"a",@progbits
	.align	8
	.align		8
.nv.constant4:
        /*0000*/ 	.dword	_$_str
	.align		8
        /*0008*/ 	.dword	_$_str_$_2


//--------------------- .text.triton_poi_fused__native_batch_norm_legit_no_training_add_mul_sigmoid_25 --------------------------
	.section	.text.triton_poi_fused__native_batch_norm_legit_no_training_add_mul_sigmoid_25,"ax",@progbits
	.align	128
        .global         triton_poi_fused__native_batch_norm_legit_no_training_add_mul_sigmoid_25
        .type           triton_poi_fused__native_batch_norm_legit_no_training_add_mul_sigmoid_25,@function
        .size           triton_poi_fused__native_batch_norm_legit_no_training_add_mul_sigmoid_25,(.L_x_1 - triton_poi_fused__native_batch_norm_legit_no_training_add_mul_sigmoid_25)
        .other          triton_poi_fused__native_batch_norm_legit_no_training_add_mul_sigmoid_25,@"STO_CUDA_ENTRY STV_DEFAULT"
triton_poi_fused__native_batch_norm_legit_no_training_add_mul_sigmoid_25:
.text.triton_poi_fused__native_batch_norm_legit_no_training_add_mul_sigmoid_25:
[----:B------:R-:W0:Y:S01]  /*0000*/  LDC R1, c[0x0][0x28] ;  /* 0x00000a00ff017b82 */ /* 0x000e220000000800 */
[----:B------:R-:W1:Y:S07]  /*0010*/  S2R R7, SR_TID.X ;  /* 0x0000000000077919 */ /* 0x000e6e0000002100 */
[----:B------:R-:W2:Y:S01]  /*0020*/  LDC.64 R20, c[0x0][0x230] ;  /* 0x00008c00ff147b82 */ /* 0x000ea20000000a00 */
[----:B------:R-:W-:Y:S01]  /*0030*/  ULDC.64 UR4, c[0x0][0x208] ;  /* 0x0000820000047ab9 */ /* 0x000fe20000000a00 */
[----:B------:R-:W3:Y:S06]  /*0040*/  S2R R0, SR_CTAID.X ;  /* 0x0000000000007919 */ /* 0x000eec0000002500 */
[----:B------:R-:W4:Y:S08]  /*0050*/  LDC.64 R16, c[0x0][0x220] ;  /* 0x00008800ff107b82 */ /* 0x000f300000000a00 */
[----:B------:R-:W5:Y:S08]  /*0060*/  LDC.64 R18, c[0x0][0x228] ;  /* 0x00008a00ff127b82 */ /* 0x000f700000000a00 */
[----:B------:R-:W5:Y:S01]  /*0070*/  LDC.64 R14, c[0x0][0x238] ;  /* 0x00008e00ff0e7b82 */ /* 0x000f620000000a00 */
[----:B-1----:R-:W-:-:S07]  /*0080*/  LOP3.LUT R7, R7, 0x7f, RZ, 0xc0, !PT ;  /* 0x0000007f07077812 */ /* 0x002fce00078ec0ff */
[----:B------:R-:W1:Y:S01]  /*0090*/  LDC.64 R4, c[0x0][0x240] ;  /* 0x00009000ff047b82 */ /* 0x000e620000000a00 */
[----:B---3--:R-:W-:-:S04]  /*00a0*/  LEA R7, R0, R7, 0x7 ;  /* 0x0000000700077211 */ /* 0x008fc800078e38ff */
[C---:B------:R-:W-:Y:S01]  /*00b0*/  ISETP.GE.AND P2, PT, R7.reuse, 0xc00, PT ;  /* 0x00000c000700780c */ /* 0x040fe20003f46270 */
[----:B------:R-:W-:Y:S02]  /*00c0*/  IMAD.HI R10, R7, 0x2aaaaaab, RZ ;  /* 0x2aaaaaab070a7827 */ /* 0x000fe400078e02ff */
[----:B------:R-:W3:Y:S03]  /*00d0*/  LDC.64 R2, c[0x0][0x210] ;  /* 0x00008400ff027b82 */ /* 0x000ee60000000a00 */
[----:B------:R-:W-:-:S04]  /*00e0*/  SHF.R.U32.HI R23, RZ, 0x1f, R10 ;  /* 0x0000001fff177819 */ /* 0x000fc8000001160a */
[----:B------:R-:W-:Y:S01]  /*00f0*/  LEA.HI R0, R10, R23, RZ, 0x1d ;  /* 0x000000170a007211 */ /* 0x000fe200078fe8ff */
[----:B------:R-:W3:Y:S04]  /*0100*/  LDC.64 R8, c[0x0][0x218] ;  /* 0x00008600ff087b82 */ /* 0x000ee80000000a00 */
[----:B------:R-:W-:Y:S01]  /*0110*/  IMAD R13, R0, -0x30, R7 ;  /* 0xffffffd0000d7824 */ /* 0x000fe200078e0207 */
[----:B------:R-:W-:-:S03]  /*0120*/  HFMA2.MMA R0, -RZ, RZ, 0, 0 ;  /* 0x00000000ff007435 */ /* 0x000fc600000001ff */
[----:B--2---:R-:W-:-:S07]  /*0130*/  IMAD.WIDE R20, R13, 0x4, R20 ;  /* 0x000000040d147825 */ /* 0x004fce00078e0214 */
[----:B------:R2:W3:Y:S01]  /*0140*/  @!P2 LDG.E.EL R0, desc[UR4][R20.64] ;  /* 0x000000041400a981 */ /* 0x0004e2000c2e1900 */
[----:B------:R-:W-:Y:S01]  /*0150*/  HFMA2.MMA R11, -RZ, RZ, 0, 0 ;  /* 0x00000000ff0b7435 */ /* 0x000fe200000001ff */
[----:B------:R-:W-:Y:S01]  /*0160*/  MOV R6, RZ ;  /* 0x000000ff00067202 */ /* 0x000fe20000000f00 */
[----:B----4-:R-:W-:Y:S01]  /*0170*/  IMAD.WIDE R16, R7, 0x4, R16 ;  /* 0x0000000407107825 */ /* 0x010fe200078e0210 */
[----:B------:R-:W-:-:S03]  /*0180*/  LEA.HI.SX32 R10, R10, R23, 0x19 ;  /* 0x000000170a0a7211 */ /* 0x000fc600078fcaff */
[C---:B-----5:R-:W-:Y:S01]  /*0190*/  IMAD.WIDE R18, R13.reuse, 0x4, R18 ;  /* 0x000000040d127825 */ /* 0x060fe200078e0212 */
[----:B------:R-:W4:Y:S03]  /*01a0*/  @!P2 LDG.E R6, desc[UR4][R16.64] ;  /* 0x000000041006a981 */ /* 0x000f26000c1e1900 */
[----:B--2---:R-:W-:Y:S01]  /*01b0*/  IMAD R21, R10, 0x30, R13 ;  /* 0x000000300a157824 */ /* 0x004fe200078e020d */
[----:B------:R-:W4:Y:S01]  /*01c0*/  @!P2 LDG.E.EL R11, desc[UR4][R18.64] ;  /* 0x00000004120ba981 */ /* 0x000f22000c2e1900 */
[----:B0-----:R-:W-:Y:S01]  /*01d0*/  IMAD.WIDE R14, R13, 0x4, R14 ;  /* 0x000000040d0e7825 */ /* 0x001fe200078e020e */
[----:B------:R-:W-:-:S03]  /*01e0*/  MOV R10, RZ ;  /* 0x000000ff000a7202 */ /* 0x000fc60000000f00 */
[----:B-1----:R-:W-:Y:S01]  /*01f0*/  IMAD.WIDE R4, R13, 0x4, R4 ;  /* 0x000000040d047825 */ /* 0x002fe200078e0204 */
[----:B------:R-:W-:Y:S02]  /*0200*/  CS2R R12, SRZ ;  /* 0x00000000000c7805 */ /* 0x000fe4000001ff00 */
[----:B------:R0:W2:Y:S01]  /*0210*/  @!P2 LDG.E.EL R10, desc[UR4][R14.64] ;  /* 0x000000040e0aa981 */ /* 0x0000a2000c2e1900 */
[----:B---3--:R-:W-:Y:S01]  /*0220*/  IMAD.WIDE R2, R7, 0x4, R2 ;  /* 0x0000000407027825 */ /* 0x008fe200078e0202 */
[----:B------:R-:W-:Y:S02]  /*0230*/  HFMA2.MMA R7, -RZ, RZ, 0, 0 ;  /* 0x00000000ff077435 */ /* 0x000fe400000001ff */
[----:B------:R1:W2:Y:S01]  /*0240*/  @!P2 LDG.E.EL R13, desc[UR4][R4.64] ;  /* 0x00000004040da981 */ /* 0x0002a2000c2e1900 */
[----:B------:R-:W-:-:S05]  /*0250*/  IMAD.WIDE R8, R21, 0x4, R8 ;  /* 0x0000000415087825 */ /* 0x000fca00078e0208 */
[----:B------:R-:W3:Y:S04]  /*0260*/  @!P2 LDG.E.EL R12, desc[UR4][R8.64] ;  /* 0x00000004080ca981 */ /* 0x000ee8000c2e1900 */
[----:B------:R-:W3:Y:S01]  /*0270*/  @!P2 LDG.E R7, desc[UR4][R2.64] ;  /* 0x000000040207a981 */ /* 0x000ee2000c1e1900 */
[----:B0-----:R-:W-:Y:S01]  /*0280*/  MOV R14, 0x3e800000 ;  /* 0x3e800000000e7802 */ /* 0x001fe20000000f00 */
[----:B------:R-:W-:-:S04]  /*0290*/  FADD R0, R0, 9.9999997473787516356e-06 ;  /* 0x3727c5ac00007421 */ /* 0x000fc80000000000 */
[----:B------:R-:W0:Y:S02]  /*02a0*/  MUFU.SQRT R16, R0 ;  /* 0x0000000000107308 */ /* 0x000e240000002000 */
[C---:B0-----:R-:W-:Y:S02]  /*02b0*/  FSETP.GT.AND P0, PT, R16.reuse, 8.50705917302346158658e+37, PT ;  /* 0x7e8000001000780b */ /* 0x041fe40003f04000 */
[----:B------:R-:W-:-:S11]  /*02c0*/  FSETP.GEU.AND P1, PT, R16, 1.175494350822287508e-38, PT ;  /* 0x008000001000780b */ /* 0x000fd60003f2e000 */
[----:B------:R-:W-:-:S04]  /*02d0*/  @P0 FMUL R16, R16, 0.25 ;  /* 0x3e80000010100820 */ /* 0x000fc80000400000 */
[----:B------:R-:W-:-:S06]  /*02e0*/  @!P1 FMUL R16, R16, 16777216 ;  /* 0x4b80000010109820 */ /* 0x000fcc0000400000 */
[----:B------:R-:W0:Y:S01]  /*02f0*/  MUFU.RCP R16, R16 ;  /* 0x0000001000107308 */ /* 0x000e220000001000 */
[----:B-1----:R-:W-:Y:S01]  /*0300*/  FSEL R5, R14, 1, P0 ;  /* 0x3f8000000e057808 */ /* 0x002fe20000000000 */
[----:B----4-:R-:W-:-:S04]  /*0310*/  FADD R6, -R11, R6 ;  /* 0x000000060b067221 */ /* 0x010fc80000000100 */
[----:B------:R-:W-:-:S04]  /*0320*/  @!P1 FMUL R5, R5, 16777216 ;  /* 0x4b80000005059820 */ /* 0x000fc80000400000 */
[----:B0-----:R-:W-:-:S04]  /*0330*/  FMUL R5, R16, R5 ;  /* 0x0000000510057220 */ /* 0x001fc80000400000 */
[----:B------:R-:W-:-:S04]  /*0340*/  FMUL R6, R6, R5 ;  /* 0x0000000506067220 */ /* 0x000fc80000400000 */
[----:B--2---:R-:W-:-:S04]  /*0350*/  FFMA R13, R6, R10, R13 ;  /* 0x0000000a060d7223 */ /* 0x004fc8000000000d */
[----:B---3--:R-:W-:Y:S01]  /*0360*/  FFMA R7, R12, R7, R13 ;  /* 0x000000070c077223 */ /* 0x008fe2000000000d */
[----:B------:R-:W-:Y:S06]  /*0370*/  @P2 EXIT ;  /* 0x000000000000294d */ /* 0x000fec0003800000 */
[----:B------:R-:W-:Y:S01]  /*0380*/  STG.E desc[UR4][R2.64], R7 ;  /* 0x0000000702007986 */ /* 0x000fe2000c101904 */
[----:B------:R-:W-:Y:S05]  /*0390*/  EXIT ;  /* 0x000000000000794d */ /* 0x000fea0003800000 */
.L_x_0:
[----:B------:R-:W-:-:S00]  /*03a0*/  BRA `(.L_x_0) ;  /* 0xfffffffc00fc7947 */ /* 0x000fc0000383ffff */
[----:B------:R-:W-:-:S00]  /*03b0*/  NOP ;  /* 0x0000000000007918 */ /* 0x000fc00000000000 */
        /* <DEDUP_REMOVED lines=12> */
.L_x_1:


//--------------------- .nv.global.init           --------------------------
	.section	.nv.global.init,"aw",@progbits
.nv.global.init:
	.type		_$_str,@object
	.size		_$_str,(_$_str_$_2 - _$_str)
_$_str:
        /*0000*/ 	.byte	0x5f, 0x5f, 0x43, 0x55, 0x44, 0x41, 0x5f, 0x46, 0x54, 0x5a, 0x00
	.type		_$_str_$_2,@object
	.size		_$_str_$_2,(.L_1 - _$_str_$_2)
_$_str_$_2:
        /*000b*/ 	.byte	0x5f, 0x5f, 0x43, 0x55, 0x44, 0x41, 0x5f, 0x50, 0x52, 0x45, 0x43, 0x5f, 0x53, 0x51, 0x52, 0x54
        /*001b*/ 	.byte	0x00
.L_1:


//--------------------- .nv.constant0.triton_poi_fused__native_batch_norm_legit_no_training_add_mul_sigmoid_25 --------------------------
	.section	.nv.constant0.triton_poi_fused__native_batch_norm_legit_no_training_add_mul_sigmoid_25,"a",@progbits
	.sectionflags	@""
	.align	4
.nv.constant0.triton_poi_fused__native_batch_norm_legit_no_training_add_mul_sigmoid_25:
	.zero		588
